//
// Generated by NVIDIA NVVM Compiler
//
// Compiler Build ID: CL-36424714
// Cuda compilation tools, release 13.0, V13.0.88
// Based on NVVM 20.0.0
//

.version 9.0
.target sm_100
.address_size 64

	// .globl	_Z10tsortSmallPjS_

.visible .entry _Z10tsortSmallPjS_(
	.param .u64 .ptr .align 1 _Z10tsortSmallPjS__param_0,
	.param .u64 .ptr .align 1 _Z10tsortSmallPjS__param_1
)
{


	ret;

}
	// .globl	_Z11tmergeSmallPjS_
.visible .entry _Z11tmergeSmallPjS_(
	.param .u64 .ptr .align 1 _Z11tmergeSmallPjS__param_0,
	.param .u64 .ptr .align 1 _Z11tmergeSmallPjS__param_1
)
{


	ret;

}
	// .globl	_Z5cSwapPiS_j
.visible .entry _Z5cSwapPiS_j(
	.param .u64 .ptr .align 1 _Z5cSwapPiS_j_param_0,
	.param .u64 .ptr .align 1 _Z5cSwapPiS_j_param_1,
	.param .u32 _Z5cSwapPiS_j_param_2
)
{
	.reg .b32 	%r<6>;
	.reg .b64 	%rd<8>;

	ld.param.u64 	%rd1, [_Z5cSwapPiS_j_param_0];
	ld.param.u64 	%rd2, [_Z5cSwapPiS_j_param_1];
	cvta.to.global.u64 	%rd3, %rd2;
	cvta.to.global.u64 	%rd4, %rd1;
	mov.u32 	%r1, %ctaid.x;
	mov.u32 	%r2, %ntid.x;
	mov.u32 	%r3, %tid.x;
	mad.lo.s32 	%r4, %r1, %r2, %r3;
	mul.wide.u32 	%rd5, %r4, 4;
	add.s64 	%rd6, %rd4, %rd5;
	ld.global.u32 	%r5, [%rd6];
	add.s64 	%rd7, %rd3, %rd5;
	st.global.u32 	[%rd7], %r5;
	ret;

}


// ===== COMPILED SASS (sm_100) =====

	.target	sm_100

	.elftype	@"ET_EXEC"


//--------------------- .note.nv.tkinfo           --------------------------
	.section	.note.nv.tkinfo,"",@"SHT_NOTE"
	.sectionflags	@"SHF_NOTE_NV_TKINFO"
	.tkinfo
        /*0018*/ 	.word	0x00000002
        /*0030*/ 	.string	""
        /*0030*/ 	.string	"ptxas"
        /*0030*/ 	.string	"Cuda compilation tools, release 13.0, V13.0.88"
        /*0030*/ 	.string	"Build cuda_13.0.r13.0/compiler.36424714_0"
        /*0030*/ 	.string	"-arch sm_100 -m 64 "



//--------------------- .note.nv.cuinfo           --------------------------
	.section	.note.nv.cuinfo,"",@"SHT_NOTE"
	.sectionflags	@"SHF_NOTE_NV_CUINFO"
        /*0018*/ 	.short	0x0002
        /*001a*/ 	.short	0x0064
        /*001c*/ 	.short	0x0082
	.zero		2


//--------------------- .nv.info                  --------------------------
	.section	.nv.info,"",@"SHT_CUDA_INFO"
	.align	4


	//----- nvinfo : EIATTR_REGCOUNT
	.align		4
        /*0000*/ 	.byte	0x04, 0x2f
        /*0002*/ 	.short	(.L_1 - .L_0)
	.align		4
.L_0:
        /*0004*/ 	.word	index@(_Z10tsortSmallPjS_)
        /*0008*/ 	.word	0x00000004


	//----- nvinfo : EIATTR_FRAME_SIZE
	.align		4
.L_1:
        /*000c*/ 	.byte	0x04, 0x11
        /*000e*/ 	.short	(.L_3 - .L_2)
	.align		4
.L_2:
        /*0010*/ 	.word	index@(_Z10tsortSmallPjS_)
        /*0014*/ 	.word	0x00000000


	//----- nvinfo : EIATTR_REGCOUNT
	.align		4
.L_3:
        /*0018*/ 	.byte	0x04, 0x2f
        /*001a*/ 	.short	(.L_5 - .L_4)
	.align		4
.L_4:
        /*001c*/ 	.word	index@(_Z11tmergeSmallPjS_)
        /*0020*/ 	.word	0x00000004


	//----- nvinfo : EIATTR_FRAME_SIZE
	.align		4
.L_5:
        /*0024*/ 	.byte	0x04, 0x11
        /*0026*/ 	.short	(.L_7 - .L_6)
	.align		4
.L_6:
        /*0028*/ 	.word	index@(_Z11tmergeSmallPjS_)
        /*002c*/ 	.word	0x00000000


	//----- nvinfo : EIATTR_REGCOUNT
	.align		4
.L_7:
        /*0030*/ 	.byte	0x04, 0x2f
        /*0032*/ 	.short	(.L_9 - .L_8)
	.align		4
.L_8:
        /*0034*/ 	.word	index@(_Z5cSwapPiS_j)
        /*0038*/ 	.word	0x0000000a


	//----- nvinfo : EIATTR_FRAME_SIZE
	.align		4
.L_9:
        /*003c*/ 	.byte	0x04, 0x11
        /*003e*/ 	.short	(.L_11 - .L_10)
	.align		4
.L_10:
        /*0040*/ 	.word	index@(_Z5cSwapPiS_j)
        /*0044*/ 	.word	0x00000000


	//----- nvinfo : EIATTR_MIN_STACK_SIZE
	.align		4
.L_11:
        /*0048*/ 	.byte	0x04, 0x12
        /*004a*/ 	.short	(.L_13 - .L_12)
	.align		4
.L_12:
        /*004c*/ 	.word	index@(_Z5cSwapPiS_j)
        /*0050*/ 	.word	0x00000000


	//----- nvinfo : EIATTR_MIN_STACK_SIZE
	.align		4
.L_13:
        /*0054*/ 	.byte	0x04, 0x12
        /*0056*/ 	.short	(.L_15 - .L_14)
	.align		4
.L_14:
        /*0058*/ 	.word	index@(_Z11tmergeSmallPjS_)
        /*005c*/ 	.word	0x00000000


	//----- nvinfo : EIATTR_MIN_STACK_SIZE
	.align		4
.L_15:
        /*0060*/ 	.byte	0x04, 0x12
        /*0062*/ 	.short	(.L_17 - .L_16)
	.align		4
.L_16:
        /*0064*/ 	.word	index@(_Z10tsortSmallPjS_)
        /*0068*/ 	.word	0x00000000
.L_17:


//--------------------- .nv.compat                --------------------------
	.section	.nv.compat,"",@"SHT_CUDA_COMPAT_INFO"
	.align	4
        /*0000*/ 	.byte	0x02, 0x09, 0x00, 0x00, 0x02, 0x02, 0x01, 0x00, 0x02, 0x05, 0x05, 0x00, 0x03, 0x07, 0x01, 0x01
        /*0010*/ 	.byte	0x02, 0x03, 0x00, 0x00, 0x02, 0x06, 0x01, 0x00, 0x04, 0x0b, 0x08, 0x00, 0x09, 0x00, 0x00, 0x00
        /*0020*/ 	.byte	0x00, 0x00, 0x00, 0x00


//--------------------- .nv.info._Z5cSwapPiS_j    --------------------------
	.section	.nv.info._Z5cSwapPiS_j,"",@"SHT_CUDA_INFO"
	.sectionflags	@""
	.align	4


	//----- nvinfo : EIATTR_CUDA_API_VERSION
	.align		4
        /*0000*/ 	.byte	0x04, 0x37
        /*0002*/ 	.short	(.L_19 - .L_18)
.L_18:
        /*0004*/ 	.word	0x00000082


	//----- nvinfo : EIATTR_KPARAM_INFO
	.align		4
.L_19:
        /*0008*/ 	.byte	0x04, 0x17
        /*000a*/ 	.short	(.L_21 - .L_20)
.L_20:
        /*000c*/ 	.word	0x00000000
        /*0010*/ 	.short	0x0002
        /*0012*/ 	.short	0x0010
        /*0014*/ 	.byte	0x00, 0xf0, 0x11, 0x00


	//----- nvinfo : EIATTR_KPARAM_INFO
	.align		4
.L_21:
        /*0018*/ 	.byte	0x04, 0x17
        /*001a*/ 	.short	(.L_23 - .L_22)
.L_22:
        /*001c*/ 	.word	0x00000000
        /*0020*/ 	.short	0x0001
        /*0022*/ 	.short	0x0008
        /*0024*/ 	.byte	0x00, 0xf5, 0x21, 0x00


	//----- nvinfo : EIATTR_KPARAM_INFO
	.align		4
.L_23:
        /*0028*/ 	.byte	0x04, 0x17
        /*002a*/ 	.short	(.L_25 - .L_24)
.L_24:
        /*002c*/ 	.word	0x00000000
        /*0030*/ 	.short	0x0000
        /*0032*/ 	.short	0x0000
        /*0034*/ 	.byte	0x00, 0xf5, 0x21, 0x00


	//----- nvinfo : EIATTR_SPARSE_MMA_MASK
	.align		4
.L_25:
        /*0038*/ 	.byte	0x03, 0x50
        /*003a*/ 	.short	0x0000


	//----- nvinfo : EIATTR_MAXREG_COUNT
	.align		4
        /*003c*/ 	.byte	0x03, 0x1b
        /*003e*/ 	.short	0x00ff


	//----- nvinfo : EIATTR_MERCURY_ISA_VERSION
	.align		4
        /*0040*/ 	.byte	0x03, 0x5f
        /*0042*/ 	.short	0x0101


	//----- nvinfo : EIATTR_VRC_CTA_INIT_COUNT
	.align		4
        /*0044*/ 	.byte	0x02, 0x4a
	.zero		1
	.zero		1


	//----- nvinfo : EIATTR_EXIT_INSTR_OFFSETS
	.align		4
        /*0048*/ 	.byte	0x04, 0x1c
        /*004a*/ 	.short	(.L_27 - .L_26)


	//   ....[0]....
.L_26:
        /*004c*/ 	.word	0x000000c0


	//----- nvinfo : EIATTR_CBANK_PARAM_SIZE
	.align		4
.L_27:
        /*0050*/ 	.byte	0x03, 0x19
        /*0052*/ 	.short	0x0014


	//----- nvinfo : EIATTR_PARAM_CBANK
	.align		4
        /*0054*/ 	.byte	0x04, 0x0a
        /*0056*/ 	.short	(.L_29 - .L_28)
	.align		4
.L_28:
        /*0058*/ 	.word	index@(.nv.constant0._Z5cSwapPiS_j)
        /*005c*/ 	.short	0x0380
        /*005e*/ 	.short	0x0014


	//----- nvinfo : EIATTR_SW_WAR
	.align		4
.L_29:
        /*0060*/ 	.byte	0x04, 0x36
        /*0062*/ 	.short	(.L_31 - .L_30)
.L_30:
        /*0064*/ 	.word	0x00000008
.L_31:


//--------------------- .nv.info._Z11tmergeSmallPjS_ --------------------------
	.section	.nv.info._Z11tmergeSmallPjS_,"",@"SHT_CUDA_INFO"
	.sectionflags	@""
	.align	4


	//----- nvinfo : EIATTR_CUDA_API_VERSION
	.align		4
        /*0000*/ 	.byte	0x04, 0x37
        /*0002*/ 	.short	(.L_33 - .L_32)
.L_32:
        /*0004*/ 	.word	0x00000082


	//----- nvinfo : EIATTR_KPARAM_INFO
	.align		4
.L_33:
        /*0008*/ 	.byte	0x04, 0x17
        /*000a*/ 	.short	(.L_35 - .L_34)
.L_34:
        /*000c*/ 	.word	0x00000000
        /*0010*/ 	.short	0x0001
        /*0012*/ 	.short	0x0008
        /*0014*/ 	.byte	0x00, 0xf5, 0x21, 0x00


	//----- nvinfo : EIATTR_KPARAM_INFO
	.align		4
.L_35:
        /*0018*/ 	.byte	0x04, 0x17
        /*001a*/ 	.short	(.L_37 - .L_36)
.L_36:
        /*001c*/ 	.word	0x00000000
        /*0020*/ 	.short	0x0000
        /*0022*/ 	.short	0x0000
        /*0024*/ 	.byte	0x00, 0xf5, 0x21, 0x00


	//----- nvinfo : EIATTR_SPARSE_MMA_MASK
	.align		4
.L_37:
        /*0028*/ 	.byte	0x03, 0x50
        /*002a*/ 	.short	0x0000


	//----- nvinfo : EIATTR_MAXREG_COUNT
	.align		4
        /*002c*/ 	.byte	0x03, 0x1b
        /*002e*/ 	.short	0x00ff


	//----- nvinfo : EIATTR_MERCURY_ISA_VERSION
	.align		4
        /*0030*/ 	.byte	0x03, 0x5f
        /*0032*/ 	.short	0x0101


	//----- nvinfo : EIATTR_VRC_CTA_INIT_COUNT
	.align		4
        /*0034*/ 	.byte	0x02, 0x4a
	.zero		1
	.zero		1


	//----- nvinfo : EIATTR_EXIT_INSTR_OFFSETS
	.align		4
        /*0038*/ 	.byte	0x04, 0x1c
        /*003a*/ 	.short	(.L_39 - .L_38)


	//   ....[0]....
.L_38:
        /*003c*/ 	.word	0x00000010


	//----- nvinfo : EIATTR_CBANK_PARAM_SIZE
	.align		4
.L_39:
        /*0040*/ 	.byte	0x03, 0x19
        /*0042*/ 	.short	0x0010


	//----- nvinfo : EIATTR_PARAM_CBANK
	.align		4
        /*0044*/ 	.byte	0x04, 0x0a
        /*0046*/ 	.short	(.L_41 - .L_40)
	.align		4
.L_40:
        /*0048*/ 	.word	index@(.nv.constant0._Z11tmergeSmallPjS_)
        /*004c*/ 	.short	0x0380
        /*004e*/ 	.short	0x0010


	//----- nvinfo : EIATTR_SW_WAR
	.align		4
.L_41:
        /*0050*/ 	.byte	0x04, 0x36
        /*0052*/ 	.short	(.L_43 - .L_42)
.L_42:
        /*0054*/ 	.word	0x00000008
.L_43:


//--------------------- .nv.info._Z10tsortSmallPjS_ --------------------------
	.section	.nv.info._Z10tsortSmallPjS_,"",@"SHT_CUDA_INFO"
	.sectionflags	@""
	.align	4


	//----- nvinfo : EIATTR_CUDA_API_VERSION
	.align		4
        /*0000*/ 	.byte	0x04, 0x37
        /*0002*/ 	.short	(.L_45 - .L_44)
.L_44:
        /*0004*/ 	.word	0x00000082


	//----- nvinfo : EIATTR_KPARAM_INFO
	.align		4
.L_45:
        /*0008*/ 	.byte	0x04, 0x17
        /*000a*/ 	.short	(.L_47 - .L_46)
.L_46:
        /*000c*/ 	.word	0x00000000
        /*0010*/ 	.short	0x0001
        /*0012*/ 	.short	0x0008
        /*0014*/ 	.byte	0x00, 0xf5, 0x21, 0x00


	//----- nvinfo : EIATTR_KPARAM_INFO
	.align		4
.L_47:
        /*0018*/ 	.byte	0x04, 0x17
        /*001a*/ 	.short	(.L_49 - .L_48)
.L_48:
        /*001c*/ 	.word	0x00000000
        /*0020*/ 	.short	0x0000
        /*0022*/ 	.short	0x0000
        /*0024*/ 	.byte	0x00, 0xf5, 0x21, 0x00


	//----- nvinfo : EIATTR_SPARSE_MMA_MASK
	.align		4
.L_49:
        /*0028*/ 	.byte	0x03, 0x50
        /*002a*/ 	.short	0x0000


	//----- nvinfo : EIATTR_MAXREG_COUNT
	.align		4
        /*002c*/ 	.byte	0x03, 0x1b
        /*002e*/ 	.short	0x00ff


	//----- nvinfo : EIATTR_MERCURY_ISA_VERSION
	.align		4
        /*0030*/ 	.byte	0x03, 0x5f
        /*0032*/ 	.short	0x0101


	//----- nvinfo : EIATTR_VRC_CTA_INIT_COUNT
	.align		4
        /*0034*/ 	.byte	0x02, 0x4a
	.zero		1
	.zero		1


	//----- nvinfo : EIATTR_EXIT_INSTR_OFFSETS
	.align		4
        /*0038*/ 	.byte	0x04, 0x1c
        /*003a*/ 	.short	(.L_51 - .L_50)


	//   ....[0]....
.L_50:
        /*003c*/ 	.word	0x00000010


	//----- nvinfo : EIATTR_CBANK_PARAM_SIZE
	.align		4
.L_51:
        /*0040*/ 	.byte	0x03, 0x19
        /*0042*/ 	.short	0x0010


	//----- nvinfo : EIATTR_PARAM_CBANK
	.align		4
        /*0044*/ 	.byte	0x04, 0x0a
        /*0046*/ 	.short	(.L_53 - .L_52)
	.align		4
.L_52:
        /*0048*/ 	.word	index@(.nv.constant0._Z10tsortSmallPjS_)
        /*004c*/ 	.short	0x0380
        /*004e*/ 	.short	0x0010


	//----- nvinfo : EIATTR_SW_WAR
	.align		4
.L_53:
        /*0050*/ 	.byte	0x04, 0x36
        /*0052*/ 	.short	(.L_55 - .L_54)
.L_54:
        /*0054*/ 	.word	0x00000008
.L_55:


//--------------------- .nv.callgraph             --------------------------
	.section	.nv.callgraph,"",@"SHT_CUDA_CALLGRAPH"
	.align	4
	.sectionentsize	8
	.align		4
        /*0000*/ 	.word	0x00000000
	.align		4
        /*0004*/ 	.word	0xffffffff
	.align		4
        /*0008*/ 	.word	0x00000000
	.align		4
        /*000c*/ 	.word	0xfffffffe
	.align		4
        /*0010*/ 	.word	0x00000000
	.align		4
        /*0014*/ 	.word	0xfffffffd
	.align		4
        /*0018*/ 	.word	0x00000000
	.align		4
        /*001c*/ 	.word	0xfffffffc


//--------------------- .text._Z5cSwapPiS_j       --------------------------
	.section	.text._Z5cSwapPiS_j,"ax",@progbits
	.align	128
        .global         _Z5cSwapPiS_j
        .type           _Z5cSwapPiS_j,@function
        .size           _Z5cSwapPiS_j,(.L_x_3 - _Z5cSwapPiS_j)
        .other          _Z5cSwapPiS_j,@"STO_CUDA_ENTRY STV_DEFAULT"
_Z5cSwapPiS_j:
.text._Z5cSwapPiS_j:
[----:B------:R-:W-:Y:S01]  /*0000*/  LDC R1, c[0x0][0x37c] ;  /* 0x0000df00ff017b82 */ /* 0x000fe20000000800 */
[----:B------:R-:W0:Y:S07]  /*0010*/  S2R R0, SR_TID.X ;  /* 0x0000000000007919 */ /* 0x000e2e0000002100 */
[----:B------:R-:W0:Y:S01]  /*0020*/  S2UR UR6, SR_CTAID.X ;  /* 0x00000000000679c3 */ /* 0x000e220000002500 */
[----:B------:R-:W1:Y:S07]  /*0030*/  LDCU.64 UR4, c[0x0][0x358] ;  /* 0x00006b00ff0477ac */ /* 0x000e6e0008000a00 */
[----:B------:R-:W0:Y:S08]  /*0040*/  LDC R7, c[0x0][0x360] ;  /* 0x0000d800ff077b82 */ /* 0x000e300000000800 */
[----:B------:R-:W2:Y:S08]  /*0050*/  LDC.64 R2, c[0x0][0x380] ;  /* 0x0000e000ff027b82 */ /* 0x000eb00000000a00 */
[----:B------:R-:W3:Y:S01]  /*0060*/  LDC.64 R4, c[0x0][0x388] ;  /* 0x0000e200ff047b82 */ /* 0x000ee20000000a00 */
[----:B0-----:R-:W-:-:S04]  /*0070*/  IMAD R7, R7, UR6, R0 ;  /* 0x0000000607077c24 */ /* 0x001fc8000f8e0200 */
[----:B--2---:R-:W-:-:S06]  /*0080*/  IMAD.WIDE.U32 R2, R7, 0x4, R2 ;  /* 0x0000000407027825 */ /* 0x004fcc00078e0002 */
[----:B-1----:R-:W2:Y:S01]  /*0090*/  LDG.E R3, desc[UR4][R2.64] ;  /* 0x0000000402037981 */ /* 0x002ea2000c1e1900 */
[----:B---3--:R-:W-:-:S05]  /*00a0*/  IMAD.WIDE.U32 R4, R7, 0x4, R4 ;  /* 0x0000000407047825 */ /* 0x008fca00078e0004 */
[----:B--2---:R-:W-:Y:S01]  /*00b0*/  STG.E desc[UR4][R4.64], R3 ;  /* 0x0000000304007986 */ /* 0x004fe2000c101904 */
[----:B------:R-:W-:Y:S05]  /*00c0*/  EXIT ;  /* 0x000000000000794d */ /* 0x000fea0003800000 */
.L_x_0:
[----:B------:R-:W-:-:S00]  /*00d0*/  BRA `(.L_x_0) ;  /* 0xfffffffc00fc7947 */ /* 0x000fc0000383ffff */
[----:B------:R-:W-:-:S00]  /*00e0*/  NOP ;  /* 0x0000000000007918 */ /* 0x000fc00000000000 */
        /* <DEDUP_REMOVED lines=9> */
.L_x_3:


//--------------------- .text._Z11tmergeSmallPjS_ --------------------------
	.section	.text._Z11tmergeSmallPjS_,"ax",@progbits
	.align	128
        .global         _Z11tmergeSmallPjS_
        .type           _Z11tmergeSmallPjS_,@function
        .size           _Z11tmergeSmallPjS_,(.L_x_4 - _Z11tmergeSmallPjS_)
        .other          _Z11tmergeSmallPjS_,@"STO_CUDA_ENTRY STV_DEFAULT"
_Z11tmergeSmallPjS_:
.text._Z11tmergeSmallPjS_:
[----:B------:R-:W-:Y:S01]  /*0000*/  LDC R1, c[0x0][0x37c] ;  /* 0x0000df00ff017b82 */ /* 0x000fe20000000800 */
[----:B------:R-:W-:Y:S05]  /*0010*/  EXIT ;  /* 0x000000000000794d */ /* 0x000fea0003800000 */
.L_x_1:
        /* <DEDUP_REMOVED lines=14> */
.L_x_4:


//--------------------- .text._Z10tsortSmallPjS_  --------------------------
	.section	.text._Z10tsortSmallPjS_,"ax",@progbits
	.align	128
        .global         _Z10tsortSmallPjS_
        .type           _Z10tsortSmallPjS_,@function
        .size           _Z10tsortSmallPjS_,(.L_x_5 - _Z10tsortSmallPjS_)
        .other          _Z10tsortSmallPjS_,@"STO_CUDA_ENTRY STV_DEFAULT"
_Z10tsortSmallPjS_:
.text._Z10tsortSmallPjS_:
[----:B------:R-:W-:Y:S01]  /*0000*/  LDC R1, c[0x0][0x37c] ;  /* 0x0000df00ff017b82 */ /* 0x000fe20000000800 */
[----:B------:R-:W-:Y:S05]  /*0010*/  EXIT ;  /* 0x000000000000794d */ /* 0x000fea0003800000 */
.L_x_2:
        /* <DEDUP_REMOVED lines=14> */
.L_x_5:


//--------------------- .nv.shared.reserved.0     --------------------------
	.section	.nv.shared.reserved.0,"aw",@nobits
	.weak		__nv_reservedSMEM_offset_0_alias
	.size		__nv_reservedSMEM_offset_0_alias, 0, 64
	.other		__nv_reservedSMEM_offset_0_alias,@"STO_CUDA_RESERVED_SHARED STV_DEFAULT"
__nv_reservedSMEM_offset_0_alias:
	.zero		0
	.zero		64


//--------------------- .nv.constant0._Z5cSwapPiS_j --------------------------
	.section	.nv.constant0._Z5cSwapPiS_j,"a",@progbits
	.sectionflags	@""
	.align	4
.nv.constant0._Z5cSwapPiS_j:
	.zero		916


//--------------------- .nv.constant0._Z11tmergeSmallPjS_ --------------------------
	.section	.nv.constant0._Z11tmergeSmallPjS_,"a",@progbits
	.sectionflags	@""
	.align	4
.nv.constant0._Z11tmergeSmallPjS_:
	.zero		912


//--------------------- .nv.constant0._Z10tsortSmallPjS_ --------------------------
	.section	.nv.constant0._Z10tsortSmallPjS_,"a",@progbits
	.sectionflags	@""
	.align	4
.nv.constant0._Z10tsortSmallPjS_:
	.zero		912


//--------------------- SYMBOLS --------------------------

	.type		.nv.reservedSmem.offset0,@object
	.size		.nv.reservedSmem.offset0,0x4
